//
// Generated by NVIDIA NVVM Compiler
//
// Compiler Build ID: CL-36424714
// Cuda compilation tools, release 13.0, V13.0.88
// Based on NVVM 20.0.0
//

.version 9.0
.target sm_100
.address_size 64

	// .globl	_Z6vecAddIdEv9DevicePtrIT_ES2_S2_m

.visible .entry _Z6vecAddIdEv9DevicePtrIT_ES2_S2_m(
	.param .align 8 .b8 _Z6vecAddIdEv9DevicePtrIT_ES2_S2_m_param_0[8],
	.param .align 8 .b8 _Z6vecAddIdEv9DevicePtrIT_ES2_S2_m_param_1[8],
	.param .align 8 .b8 _Z6vecAddIdEv9DevicePtrIT_ES2_S2_m_param_2[8],
	.param .u64 _Z6vecAddIdEv9DevicePtrIT_ES2_S2_m_param_3
)
{
	.reg .pred 	%p<2>;
	.reg .b32 	%r<5>;
	.reg .b64 	%rd<13>;
	.reg .b64 	%fd<4>;

	ld.param.u64 	%rd4, [_Z6vecAddIdEv9DevicePtrIT_ES2_S2_m_param_2];
	ld.param.u64 	%rd3, [_Z6vecAddIdEv9DevicePtrIT_ES2_S2_m_param_1];
	ld.param.u64 	%rd2, [_Z6vecAddIdEv9DevicePtrIT_ES2_S2_m_param_0];
	ld.param.u64 	%rd5, [_Z6vecAddIdEv9DevicePtrIT_ES2_S2_m_param_3];
	mov.u32 	%r1, %ctaid.x;
	mov.u32 	%r2, %ntid.x;
	mov.u32 	%r3, %tid.x;
	mad.lo.s32 	%r4, %r1, %r2, %r3;
	cvt.u64.u32 	%rd1, %r4;
	setp.le.u64 	%p1, %rd5, %rd1;
	@%p1 bra 	$L__BB0_2;
	cvta.to.global.u64 	%rd6, %rd4;
	cvta.to.global.u64 	%rd7, %rd3;
	cvta.to.global.u64 	%rd8, %rd2;
	shl.b64 	%rd9, %rd1, 3;
	add.s64 	%rd10, %rd8, %rd9;
	ld.global.f64 	%fd1, [%rd10];
	add.s64 	%rd11, %rd7, %rd9;
	ld.global.f64 	%fd2, [%rd11];
	add.f64 	%fd3, %fd1, %fd2;
	add.s64 	%rd12, %rd6, %rd9;
	st.global.f64 	[%rd12], %fd3;
$L__BB0_2:
	ret;

}


// ===== COMPILED SASS (sm_100) =====

	.target	sm_100

	.elftype	@"ET_EXEC"


//--------------------- .note.nv.tkinfo           --------------------------
	.section	.note.nv.tkinfo,"",@"SHT_NOTE"
	.sectionflags	@"SHF_NOTE_NV_TKINFO"
	.tkinfo
        /*0018*/ 	.word	0x00000002
        /*0030*/ 	.string	""
        /*0030*/ 	.string	"ptxas"
        /*0030*/ 	.string	"Cuda compilation tools, release 13.0, V13.0.88"
        /*0030*/ 	.string	"Build cuda_13.0.r13.0/compiler.36424714_0"
        /*0030*/ 	.string	"-arch sm_100 -m 64 "



//--------------------- .note.nv.cuinfo           --------------------------
	.section	.note.nv.cuinfo,"",@"SHT_NOTE"
	.sectionflags	@"SHF_NOTE_NV_CUINFO"
        /*0018*/ 	.short	0x0002
        /*001a*/ 	.short	0x0064
        /*001c*/ 	.short	0x0082
	.zero		2


//--------------------- .nv.info                  --------------------------
	.section	.nv.info,"",@"SHT_CUDA_INFO"
	.align	4


	//----- nvinfo : EIATTR_REGCOUNT
	.align		4
        /*0000*/ 	.byte	0x04, 0x2f
        /*0002*/ 	.short	(.L_1 - .L_0)
	.align		4
.L_0:
        /*0004*/ 	.word	index@(_Z6vecAddIdEv9DevicePtrIT_ES2_S2_m)
        /*0008*/ 	.word	0x0000000c


	//----- nvinfo : EIATTR_FRAME_SIZE
	.align		4
.L_1:
        /*000c*/ 	.byte	0x04, 0x11
        /*000e*/ 	.short	(.L_3 - .L_2)
	.align		4
.L_2:
        /*0010*/ 	.word	index@(_Z6vecAddIdEv9DevicePtrIT_ES2_S2_m)
        /*0014*/ 	.word	0x00000000


	//----- nvinfo : EIATTR_MIN_STACK_SIZE
	.align		4
.L_3:
        /*0018*/ 	.byte	0x04, 0x12
        /*001a*/ 	.short	(.L_5 - .L_4)
	.align		4
.L_4:
        /*001c*/ 	.word	index@(_Z6vecAddIdEv9DevicePtrIT_ES2_S2_m)
        /*0020*/ 	.word	0x00000000
.L_5:


//--------------------- .nv.compat                --------------------------
	.section	.nv.compat,"",@"SHT_CUDA_COMPAT_INFO"
	.align	4
        /*0000*/ 	.byte	0x02, 0x09, 0x00, 0x00, 0x02, 0x02, 0x01, 0x00, 0x02, 0x05, 0x05, 0x00, 0x03, 0x07, 0x01, 0x01
        /*0010*/ 	.byte	0x02, 0x03, 0x00, 0x00, 0x02, 0x06, 0x01, 0x00, 0x04, 0x0b, 0x08, 0x00, 0x01, 0x00, 0x00, 0x00
        /*0020*/ 	.byte	0x00, 0x00, 0x00, 0x00


//--------------------- .nv.info._Z6vecAddIdEv9DevicePtrIT_ES2_S2_m --------------------------
	.section	.nv.info._Z6vecAddIdEv9DevicePtrIT_ES2_S2_m,"",@"SHT_CUDA_INFO"
	.sectionflags	@""
	.align	4


	//----- nvinfo : EIATTR_CUDA_API_VERSION
	.align		4
        /*0000*/ 	.byte	0x04, 0x37
        /*0002*/ 	.short	(.L_7 - .L_6)
.L_6:
        /*0004*/ 	.word	0x00000082


	//----- nvinfo : EIATTR_KPARAM_INFO
	.align		4
.L_7:
        /*0008*/ 	.byte	0x04, 0x17
        /*000a*/ 	.short	(.L_9 - .L_8)
.L_8:
        /*000c*/ 	.word	0x00000000
        /*0010*/ 	.short	0x0003
        /*0012*/ 	.short	0x0018
        /*0014*/ 	.byte	0x00, 0xf0, 0x21, 0x00


	//----- nvinfo : EIATTR_KPARAM_INFO
	.align		4
.L_9:
        /*0018*/ 	.byte	0x04, 0x17
        /*001a*/ 	.short	(.L_11 - .L_10)
.L_10:
        /*001c*/ 	.word	0x00000000
        /*0020*/ 	.short	0x0002
        /*0022*/ 	.short	0x0010
        /*0024*/ 	.byte	0x00, 0xf0, 0x21, 0x00


	//----- nvinfo : EIATTR_KPARAM_INFO
	.align		4
.L_11:
        /*0028*/ 	.byte	0x04, 0x17
        /*002a*/ 	.short	(.L_13 - .L_12)
.L_12:
        /*002c*/ 	.word	0x00000000
        /*0030*/ 	.short	0x0001
        /*0032*/ 	.short	0x0008
        /*0034*/ 	.byte	0x00, 0xf0, 0x21, 0x00


	//----- nvinfo : EIATTR_KPARAM_INFO
	.align		4
.L_13:
        /*0038*/ 	.byte	0x04, 0x17
        /*003a*/ 	.short	(.L_15 - .L_14)
.L_14:
        /*003c*/ 	.word	0x00000000
        /*0040*/ 	.short	0x0000
        /*0042*/ 	.short	0x0000
        /*0044*/ 	.byte	0x00, 0xf0, 0x21, 0x00


	//----- nvinfo : EIATTR_SPARSE_MMA_MASK
	.align		4
.L_15:
        /*0048*/ 	.byte	0x03, 0x50
        /*004a*/ 	.short	0x0000


	//----- nvinfo : EIATTR_MAXREG_COUNT
	.align		4
        /*004c*/ 	.byte	0x03, 0x1b
        /*004e*/ 	.short	0x00ff


	//----- nvinfo : EIATTR_MERCURY_ISA_VERSION
	.align		4
        /*0050*/ 	.byte	0x03, 0x5f
        /*0052*/ 	.short	0x0101


	//----- nvinfo : EIATTR_VRC_CTA_INIT_COUNT
	.align		4
        /*0054*/ 	.byte	0x02, 0x4a
	.zero		1
	.zero		1


	//----- nvinfo : EIATTR_EXIT_INSTR_OFFSETS
	.align		4
        /*0058*/ 	.byte	0x04, 0x1c
        /*005a*/ 	.short	(.L_17 - .L_16)


	//   ....[0]....
.L_16:
        /*005c*/ 	.word	0x00000080


	//   ....[1]....
        /*0060*/ 	.word	0x00000180


	//----- nvinfo : EIATTR_CBANK_PARAM_SIZE
	.align		4
.L_17:
        /*0064*/ 	.byte	0x03, 0x19
        /*0066*/ 	.short	0x0020


	//----- nvinfo : EIATTR_PARAM_CBANK
	.align		4
        /*0068*/ 	.byte	0x04, 0x0a
        /*006a*/ 	.short	(.L_19 - .L_18)
	.align		4
.L_18:
        /*006c*/ 	.word	index@(.nv.constant0._Z6vecAddIdEv9DevicePtrIT_ES2_S2_m)
        /*0070*/ 	.short	0x0380
        /*0072*/ 	.short	0x0020


	//----- nvinfo : EIATTR_SW_WAR
	.align		4
.L_19:
        /*0074*/ 	.byte	0x04, 0x36
        /*0076*/ 	.short	(.L_21 - .L_20)
.L_20:
        /*0078*/ 	.word	0x00000008
.L_21:


//--------------------- .nv.callgraph             --------------------------
	.section	.nv.callgraph,"",@"SHT_CUDA_CALLGRAPH"
	.align	4
	.sectionentsize	8
	.align		4
        /*0000*/ 	.word	0x00000000
	.align		4
        /*0004*/ 	.word	0xffffffff
	.align		4
        /*0008*/ 	.word	0x00000000
	.align		4
        /*000c*/ 	.word	0xfffffffe
	.align		4
        /*0010*/ 	.word	0x00000000
	.align		4
        /*0014*/ 	.word	0xfffffffd
	.align		4
        /*0018*/ 	.word	0x00000000
	.align		4
        /*001c*/ 	.word	0xfffffffc


//--------------------- .text._Z6vecAddIdEv9DevicePtrIT_ES2_S2_m --------------------------
	.section	.text._Z6vecAddIdEv9DevicePtrIT_ES2_S2_m,"ax",@progbits
	.align	128
        .global         _Z6vecAddIdEv9DevicePtrIT_ES2_S2_m
        .type           _Z6vecAddIdEv9DevicePtrIT_ES2_S2_m,@function
        .size           _Z6vecAddIdEv9DevicePtrIT_ES2_S2_m,(.L_x_1 - _Z6vecAddIdEv9DevicePtrIT_ES2_S2_m)
        .other          _Z6vecAddIdEv9DevicePtrIT_ES2_S2_m,@"STO_CUDA_ENTRY STV_DEFAULT"
_Z6vecAddIdEv9DevicePtrIT_ES2_S2_m:
.text._Z6vecAddIdEv9DevicePtrIT_ES2_S2_m:
[----:B------:R-:W-:Y:S01]  /*0000*/  LDC R1, c[0x0][0x37c] ;  /* 0x0000df00ff017b82 */ /* 0x000fe20000000800 */
[----:B------:R-:W0:Y:S07]  /*0010*/  S2R R3, SR_TID.X ;  /* 0x0000000000037919 */ /* 0x000e2e0000002100 */
[----:B------:R-:W0:Y:S01]  /*0020*/  S2UR UR4, SR_CTAID.X ;  /* 0x00000000000479c3 */ /* 0x000e220000002500 */
[----:B------:R-:W1:Y:S07]  /*0030*/  LDCU.64 UR6, c[0x0][0x398] ;  /* 0x00007300ff0677ac */ /* 0x000e6e0008000a00 */
[----:B------:R-:W0:Y:S02]  /*0040*/  LDC R0, c[0x0][0x360] ;  /* 0x0000d800ff007b82 */ /* 0x000e240000000800 */
[----:B0-----:R-:W-:-:S05]  /*0050*/  IMAD R0, R0, UR4, R3 ;  /* 0x0000000400007c24 */ /* 0x001fca000f8e0203 */
[----:B-1----:R-:W-:-:S04]  /*0060*/  ISETP.GE.U32.AND P0, PT, R0, UR6, PT ;  /* 0x0000000600007c0c */ /* 0x002fc8000bf06070 */
[----:B------:R-:W-:-:S13]  /*0070*/  ISETP.GE.U32.AND.EX P0, PT, RZ, UR7, PT, P0 ;  /* 0x00000007ff007c0c */ /* 0x000fda000bf06100 */
[----:B------:R-:W-:Y:S05]  /*0080*/  @P0 EXIT ;  /* 0x000000000000094d */ /* 0x000fea0003800000 */
[----:B------:R-:W0:Y:S01]  /*0090*/  LDCU.128 UR8, c[0x0][0x380] ;  /* 0x00007000ff0877ac */ /* 0x000e220008000c00 */
[----:B------:R-:W-:Y:S01]  /*00a0*/  IMAD.SHL.U32 R8, R0, 0x8, RZ ;  /* 0x0000000800087824 */ /* 0x000fe200078e00ff */
[----:B------:R-:W-:Y:S01]  /*00b0*/  SHF.R.U32.HI R0, RZ, 0x1d, R0 ;  /* 0x0000001dff007819 */ /* 0x000fe20000011600 */
[----:B------:R-:W1:Y:S01]  /*00c0*/  LDCU.64 UR4, c[0x0][0x358] ;  /* 0x00006b00ff0477ac */ /* 0x000e620008000a00 */
[----:B------:R-:W2:Y:S02]  /*00d0*/  LDCU.64 UR6, c[0x0][0x390] ;  /* 0x00007200ff0677ac */ /* 0x000ea40008000a00 */
[C---:B0-----:R-:W-:Y:S02]  /*00e0*/  IADD3 R4, P1, PT, R8.reuse, UR10, RZ ;  /* 0x0000000a08047c10 */ /* 0x041fe4000ff3e0ff */
[----:B------:R-:W-:Y:S02]  /*00f0*/  IADD3 R6, P0, PT, R8, UR8, RZ ;  /* 0x0000000808067c10 */ /* 0x000fe4000ff1e0ff */
[----:B------:R-:W-:-:S02]  /*0100*/  IADD3.X R5, PT, PT, R0, UR11, RZ, P1, !PT ;  /* 0x0000000b00057c10 */ /* 0x000fc40008ffe4ff */
[----:B------:R-:W-:-:S04]  /*0110*/  IADD3.X R7, PT, PT, R0, UR9, RZ, P0, !PT ;  /* 0x0000000900077c10 */ /* 0x000fc800087fe4ff */
[----:B-1----:R-:W3:Y:S04]  /*0120*/  LDG.E.64 R4, desc[UR4][R4.64] ;  /* 0x0000000404047981 */ /* 0x002ee8000c1e1b00 */
[----:B------:R-:W3:Y:S01]  /*0130*/  LDG.E.64 R2, desc[UR4][R6.64] ;  /* 0x0000000406027981 */ /* 0x000ee2000c1e1b00 */
[----:B--2---:R-:W-:-:S04]  /*0140*/  IADD3 R8, P0, PT, R8, UR6, RZ ;  /* 0x0000000608087c10 */ /* 0x004fc8000ff1e0ff */
[----:B------:R-:W-:Y:S01]  /*0150*/  IADD3.X R9, PT, PT, R0, UR7, RZ, P0, !PT ;  /* 0x0000000700097c10 */ /* 0x000fe200087fe4ff */
[----:B---3--:R-:W-:-:S07]  /*0160*/  DADD R2, R2, R4 ;  /* 0x0000000002027229 */ /* 0x008fce0000000004 */
[----:B------:R-:W-:Y:S01]  /*0170*/  STG.E.64 desc[UR4][R8.64], R2 ;  /* 0x0000000208007986 */ /* 0x000fe2000c101b04 */
[----:B------:R-:W-:Y:S05]  /*0180*/  EXIT ;  /* 0x000000000000794d */ /* 0x000fea0003800000 */
.L_x_0:
[----:B------:R-:W-:-:S00]  /*0190*/  BRA `(.L_x_0) ;  /* 0xfffffffc00fc7947 */ /* 0x000fc0000383ffff */
[----:B------:R-:W-:-:S00]  /*01a0*/  NOP ;  /* 0x0000000000007918 */ /* 0x000fc00000000000 */
        /* <DEDUP_REMOVED lines=13> */
.L_x_1:


//--------------------- .nv.shared.reserved.0     --------------------------
	.section	.nv.shared.reserved.0,"aw",@nobits
	.weak		__nv_reservedSMEM_offset_0_alias
	.size		__nv_reservedSMEM_offset_0_alias, 0, 64
	.other		__nv_reservedSMEM_offset_0_alias,@"STO_CUDA_RESERVED_SHARED STV_DEFAULT"
__nv_reservedSMEM_offset_0_alias:
	.zero		0
	.zero		64


//--------------------- .nv.constant0._Z6vecAddIdEv9DevicePtrIT_ES2_S2_m --------------------------
	.section	.nv.constant0._Z6vecAddIdEv9DevicePtrIT_ES2_S2_m,"a",@progbits
	.sectionflags	@""
	.align	4
.nv.constant0._Z6vecAddIdEv9DevicePtrIT_ES2_S2_m:
	.zero		928


//--------------------- SYMBOLS --------------------------

	.type		.nv.reservedSmem.offset0,@object
	.size		.nv.reservedSmem.offset0,0x4
